	.headerflags	@"EF_CUDA_TEXMODE_UNIFIED EF_CUDA_64BIT_ADDRESS EF_CUDA_ACCELERATORS EF_CUDA_SM90 EF_CUDA_VIRTUAL_SM(EF_CUDA_SM90)"
	.elftype	@"ET_EXEC"


//--------------------- .nv.info                  --------------------------
	.section	.nv.info,"",@"SHT_CUDA_INFO"
	.align	4


	//----- nvinfo : EIATTR_REGCOUNT
	.align		4
        /*0000*/ 	.byte	0x04, 0x2f
        /*0002*/ 	.short	(.L_1 - .L_0)
	.align		4
.L_0:
        /*0004*/ 	.word	index@(triton_poi_fused_cat_2)
        /*0008*/ 	.word	0x0000000d


	//----- nvinfo : EIATTR_MIN_STACK_SIZE
	.align		4
.L_1:
        /*000c*/ 	.byte	0x04, 0x12
        /*000e*/ 	.short	(.L_3 - .L_2)
	.align		4
.L_2:
        /*0010*/ 	.word	index@(triton_poi_fused_cat_2)
        /*0014*/ 	.word	0x00000000


	//----- nvinfo : EIATTR_FRAME_SIZE
	.align		4
.L_3:
        /*0018*/ 	.byte	0x04, 0x11
        /*001a*/ 	.short	(.L_5 - .L_4)
	.align		4
.L_4:
        /*001c*/ 	.word	index@(triton_poi_fused_cat_2)
        /*0020*/ 	.word	0x00000000


	//----- nvinfo : EIATTR_MIN_STACK_SIZE
	.align		4
.L_5:
        /*0024*/ 	.byte	0x04, 0x12
        /*0026*/ 	.short	(.L_7 - .L_6)
	.align		4
.L_6:
        /*0028*/ 	.word	index@(triton_poi_fused_cat_2)
        /*002c*/ 	.word	0x00000000
.L_7:


//--------------------- .nv.info.triton_poi_fused_cat_2 --------------------------
	.section	.nv.info.triton_poi_fused_cat_2,"",@"SHT_CUDA_INFO"
	.sectionflags	@""
	.align	4


	//----- nvinfo : EIATTR_CUDA_API_VERSION
	.align		4
        /*0000*/ 	.byte	0x04, 0x37
        /*0002*/ 	.short	(.L_9 - .L_8)
.L_8:
        /*0004*/ 	.word	0x0000007c


	//----- nvinfo : EIATTR_KPARAM_INFO
	.align		4
.L_9:
        /*0008*/ 	.byte	0x04, 0x17
        /*000a*/ 	.short	(.L_11 - .L_10)
.L_10:
        /*000c*/ 	.word	0x00000000
        /*0010*/ 	.short	0x0003
        /*0012*/ 	.short	0x0018
        /*0014*/ 	.byte	0x00, 0xf0, 0x11, 0x00


	//----- nvinfo : EIATTR_KPARAM_INFO
	.align		4
.L_11:
        /*0018*/ 	.byte	0x04, 0x17
        /*001a*/ 	.short	(.L_13 - .L_12)
.L_12:
        /*001c*/ 	.word	0x00000000
        /*0020*/ 	.short	0x0002
        /*0022*/ 	.short	0x0010
        /*0024*/ 	.byte	0x00, 0xf4, 0x21, 0x00


	//----- nvinfo : EIATTR_KPARAM_INFO
	.align		4
.L_13:
        /*0028*/ 	.byte	0x04, 0x17
        /*002a*/ 	.short	(.L_15 - .L_14)
.L_14:
        /*002c*/ 	.word	0x00000000
        /*0030*/ 	.short	0x0001
        /*0032*/ 	.short	0x0008
        /*0034*/ 	.byte	0x00, 0xf4, 0x21, 0x00


	//----- nvinfo : EIATTR_KPARAM_INFO
	.align		4
.L_15:
        /*0038*/ 	.byte	0x04, 0x17
        /*003a*/ 	.short	(.L_17 - .L_16)
.L_16:
        /*003c*/ 	.word	0x00000000
        /*0040*/ 	.short	0x0000
        /*0042*/ 	.short	0x0000
        /*0044*/ 	.byte	0x00, 0xf4, 0x21, 0x00


	//----- nvinfo : EIATTR_SPARSE_MMA_MASK
	.align		4
.L_17:
        /*0048*/ 	.byte	0x03, 0x50
        /*004a*/ 	.short	0x0000


	//----- nvinfo : EIATTR_MAXREG_COUNT
	.align		4
        /*004c*/ 	.byte	0x03, 0x1b
        /*004e*/ 	.short	0x00ff


	//----- nvinfo : EIATTR_EXIT_INSTR_OFFSETS
	.align		4
        /*0050*/ 	.byte	0x04, 0x1c
        /*0052*/ 	.short	(.L_19 - .L_18)


	//   ....[0]....
.L_18:
        /*0054*/ 	.word	0x00000380


	//   ....[1]....
        /*0058*/ 	.word	0x000003a0


	//----- nvinfo : EIATTR_REQNTID
	.align		4
.L_19:
        /*005c*/ 	.byte	0x04, 0x10
        /*005e*/ 	.short	(.L_21 - .L_20)
.L_20:
        /*0060*/ 	.word	0x00000080
        /*0064*/ 	.word	0x00000001
        /*0068*/ 	.word	0x00000001


	//----- nvinfo : EIATTR_CBANK_PARAM_SIZE
	.align		4
.L_21:
        /*006c*/ 	.byte	0x03, 0x19
        /*006e*/ 	.short	0x001c


	//----- nvinfo : EIATTR_PARAM_CBANK
	.align		4
        /*0070*/ 	.byte	0x04, 0x0a
        /*0072*/ 	.short	(.L_23 - .L_22)
	.align		4
.L_22:
        /*0074*/ 	.word	index@(.nv.constant0.triton_poi_fused_cat_2)
        /*0078*/ 	.short	0x0210
        /*007a*/ 	.short	0x001c


	//----- nvinfo : EIATTR_SW_WAR
	.align		4
.L_23:
        /*007c*/ 	.byte	0x04, 0x36
        /*007e*/ 	.short	(.L_25 - .L_24)
.L_24:
        /*0080*/ 	.word	0x00000008
.L_25:


//--------------------- .nv.callgraph             --------------------------
	.section	.nv.callgraph,"",@"SHT_CUDA_CALLGRAPH"
	.align	4
	.sectionentsize	8
	.align		4
        /*0000*/ 	.word	0x00000000
	.align		4
        /*0004*/ 	.word	0xffffffff
	.align		4
        /*0008*/ 	.word	0x00000000
	.align		4
        /*000c*/ 	.word	0xfffffffe
	.align		4
        /*0010*/ 	.word	0x00000000
	.align		4
        /*0014*/ 	.word	0xfffffffd
	.align		4
        /*0018*/ 	.word	0x00000000
	.align		4
        /*001c*/ 	.word	0xfffffffc


//--------------------- .text.triton_poi_fused_cat_2 --------------------------
	.section	.text.triton_poi_fused_cat_2,"ax",@progbits
	.align	128
        .global         triton_poi_fused_cat_2
        .type           triton_poi_fused_cat_2,@function
        .size           triton_poi_fused_cat_2,(.L_x_1 - triton_poi_fused_cat_2)
        .other          triton_poi_fused_cat_2,@"STO_CUDA_ENTRY STV_DEFAULT"
triton_poi_fused_cat_2:
.text.triton_poi_fused_cat_2:
[----:B------:R-:W0:Y:S02]  /*0000*/  LDC R1, c[0x0][0x28] ;  /* 0x00000a00ff017b82 */ /* 0x000e240000000800 */
[----:B------:R-:W1:Y:S01]  /*0010*/  S2R R0, SR_TID.X ;  /* 0x0000000000007919 */ /* 0x000e620000002100 */
[----:B------:R-:W-:Y:S01]  /*0020*/  ULDC.64 UR4, c[0x0][0x218] ;  /* 0x0000860000047ab9 */ /* 0x000fe20000000a00 */
[----:B------:R-:W-:Y:S01]  /*0030*/  IMAD.MOV.U32 R9, RZ, RZ, RZ ;  /* 0x000000ffff097224 */ /* 0x000fe200078e00ff */
[----:B------:R-:W2:Y:S01]  /*0040*/  S2R R3, SR_CTAID.X ;  /* 0x0000000000037919 */ /* 0x000ea20000002500 */
[----:B-1----:R-:W-:-:S05]  /*0050*/  LOP3.LUT R0, R0, 0x7f, RZ, 0xc0, !PT ;  /* 0x0000007f00007812 */ /* 0x002fca00078ec0ff */
[----:B--2---:R-:W-:-:S05]  /*0060*/  IMAD R0, R3, 0x80, R0 ;  /* 0x0000008003007824 */ /* 0x004fca00078e0200 */
[----:B------:R-:W-:Y:S02]  /*0070*/  SHF.R.S32.HI R3, RZ, 0x1f, R0 ;  /* 0x0000001fff037819 */ /* 0x000fe40000011400 */
[----:B------:R-:W-:Y:S02]  /*0080*/  ISETP.GE.AND P0, PT, R0, 0x100, PT ;  /* 0x000001000000780c */ /* 0x000fe40003f06270 */
[CC--:B------:R-:W-:Y:S02]  /*0090*/  LEA.HI R2, R3.reuse, R0.reuse, RZ, 0x4 ;  /* 0x0000000003027211 */ /* 0x0c0fe400078f20ff */
[----:B------:R-:W-:Y:S02]  /*00a0*/  LEA.HI R7, R3, R0, RZ, 0x6 ;  /* 0x0000000003077211 */ /* 0x000fe400078f30ff */
[----:B------:R-:W-:Y:S02]  /*00b0*/  SHF.R.S32.HI R4, RZ, 0x4, R2 ;  /* 0x00000004ff047819 */ /* 0x000fe40000011402 */
[----:B------:R-:W-:-:S02]  /*00c0*/  LOP3.LUT R3, R2, 0xfffffff0, RZ, 0xc0, !PT ;  /* 0xfffffff002037812 */ /* 0x000fc400078ec0ff */
[----:B------:R-:W-:Y:S02]  /*00d0*/  LEA.HI R5, R4, R4, RZ, 0x2 ;  /* 0x0000000404057211 */ /* 0x000fe400078f10ff */
[----:B------:R-:W-:Y:S01]  /*00e0*/  SHF.R.S32.HI R8, RZ, 0x6, R7 ;  /* 0x00000006ff087819 */ /* 0x000fe20000011407 */
[----:B------:R-:W-:Y:S01]  /*00f0*/  IMAD.IADD R3, R0, 0x1, -R3 ;  /* 0x0000000100037824 */ /* 0x000fe200078e0a03 */
[----:B------:R-:W-:-:S03]  /*0100*/  LOP3.LUT R5, R5, 0xfffffffc, RZ, 0xc0, !PT ;  /* 0xfffffffc05057812 */ /* 0x000fc600078ec0ff */
[----:B------:R-:W-:Y:S02]  /*0110*/  IMAD.SHL.U32 R8, R8, 0x20, RZ ;  /* 0x0000002008087824 */ /* 0x000fe400078e00ff */
[----:B------:R-:W-:Y:S01]  /*0120*/  IMAD.IADD R6, R4, 0x1, -R5 ;  /* 0x0000000104067824 */ /* 0x000fe200078e0a05 */
[----:B------:R-:W-:Y:S02]  /*0130*/  SHF.R.S32.HI R4, RZ, 0x1f, R3 ;  /* 0x0000001fff047819 */ /* 0x000fe40000011403 */
[----:B------:R-:W-:Y:S01]  /*0140*/  SHF.R.S32.HI R5, RZ, 0x1f, R8 ;  /* 0x0000001fff057819 */ /* 0x000fe20000011408 */
[C---:B------:R-:W-:Y:S01]  /*0150*/  IMAD.SHL.U32 R2, R6.reuse, 0x10, RZ ;  /* 0x0000001006027824 */ /* 0x040fe200078e00ff */
[----:B------:R-:W-:-:S04]  /*0160*/  ISETP.GT.AND P3, PT, R6, 0x1, !P0 ;  /* 0x000000010600780c */ /* 0x000fc80004764270 */
[----:B------:R-:W-:Y:S02]  /*0170*/  IADD3 R3, P1, P2, R2, R3, R8 ;  /* 0x0000000302037210 */ /* 0x000fe40007a3e008 */
[----:B------:R-:W-:-:S04]  /*0180*/  SHF.R.S32.HI R2, RZ, 0x1f, R2 ;  /* 0x0000001fff027819 */ /* 0x000fc80000011402 */
[----:B------:R-:W-:Y:S02]  /*0190*/  IADD3.X R2, R2, R4, R5, P1, P2 ;  /* 0x0000000402027210 */ /* 0x000fe40000fe4405 */
[----:B------:R-:W-:-:S04]  /*01a0*/  LEA R4, P1, R3, UR4, 0x2 ;  /* 0x0000000403047c11 */ /* 0x000fc8000f8210ff */
[----:B------:R-:W-:Y:S01]  /*01b0*/  LEA.HI.X R5, R3, UR5, R2, 0x2, P1 ;  /* 0x0000000503057c11 */ /* 0x000fe200088f1402 */
[----:B------:R-:W-:Y:S01]  /*01c0*/  ULDC.64 UR4, c[0x0][0x208] ;  /* 0x0000820000047ab9 */ /* 0x000fe20000000a00 */
[----:B------:R-:W1:Y:S03]  /*01d0*/  LDC.64 R2, c[0x0][0x210] ;  /* 0x00008400ff027b82 */ /* 0x000e660000000a00 */
[----:B------:R-:W2:Y:S01]  /*01e0*/  @P3 LDG.E R9, desc[UR4][R4.64+-0x80] ;  /* 0xffff800404093981 */ /* 0x000ea2000c1e1900 */
[----:B------:R-:W-:Y:S01]  /*01f0*/  ISETP.GE.AND P1, PT, R6, 0x2, PT ;  /* 0x000000020600780c */ /* 0x000fe20003f26270 */
[----:B------:R-:W-:Y:S01]  /*0200*/  IMAD.MOV.U32 R6, RZ, RZ, RZ ;  /* 0x000000ffff067224 */ /* 0x000fe200078e00ff */
[----:B------:R-:W-:Y:S02]  /*0210*/  LOP3.LUT R7, R7, 0xffffffc0, RZ, 0xc0, !PT ;  /* 0xffffffc007077812 */ /* 0x000fe400078ec0ff */
[----:B------:R-:W-:-:S02]  /*0220*/  ISETP.LT.AND P2, PT, R0, 0x100, !P1 ;  /* 0x000001000000780c */ /* 0x000fc40004f41270 */
[----:B------:R-:W-:-:S05]  /*0230*/  IADD3 R7, R8, R0, -R7 ;  /* 0x0000000008077210 */ /* 0x000fca0007ffe807 */
[----:B-1----:R-:W-:-:S06]  /*0240*/  IMAD.WIDE R2, R7, 0x4, R2 ;  /* 0x0000000407027825 */ /* 0x002fcc00078e0202 */
[----:B------:R1:W3:Y:S02]  /*0250*/  @P2 LDG.E R6, desc[UR4][R2.64] ;  /* 0x0000000402062981 */ /* 0x0002e4000c1e1900 */
[----:B-1----:R-:W-:Y:S01]  /*0260*/  IMAD.MOV.U32 R3, RZ, RZ, 0x3e800000 ;  /* 0x3e800000ff037424 */ /* 0x002fe200078e00ff */
[----:B--2---:R-:W-:-:S05]  /*0270*/  SEL R9, R9, RZ, P3 ;  /* 0x000000ff09097207 */ /* 0x004fca0001800000 */
[----:B------:R-:W-:-:S04]  /*0280*/  FADD R7, RZ, -R9 ;  /* 0x80000009ff077221 */ /* 0x000fc80000000000 */
[----:B------:R-:W-:-:S05]  /*0290*/  FMUL R8, R7, 1.4426950216293334961 ;  /* 0x3fb8aa3b07087820 */ /* 0x000fca0000400000 */
[----:B------:R-:W-:Y:S02]  /*02a0*/  FSETP.GEU.AND P3, PT, R8, -126, PT ;  /* 0xc2fc00000800780b */ /* 0x000fe40003f6e000 */
[----:B---3--:R-:W-:-:S11]  /*02b0*/  SEL R7, R6, RZ, P2 ;  /* 0x000000ff06077207 */ /* 0x008fd60001000000 */
[----:B------:R-:W-:-:S04]  /*02c0*/  @!P3 FMUL R8, R8, 0.5 ;  /* 0x3f0000000808b820 */ /* 0x000fc80000400000 */
[----:B------:R-:W1:Y:S02]  /*02d0*/  MUFU.EX2 R4, R8 ;  /* 0x0000000800047308 */ /* 0x000e640000000800 */
[----:B-1----:R-:W-:-:S04]  /*02e0*/  @!P3 FMUL R4, R4, R4 ;  /* 0x000000040404b220 */ /* 0x002fc80000400000 */
[----:B------:R-:W-:Y:S02]  /*02f0*/  FADD R10, R4, 1 ;  /* 0x3f800000040a7421 */ /* 0x000fe40000000000 */
[----:B------:R-:W1:Y:S03]  /*0300*/  LDC.64 R4, c[0x0][0x220] ;  /* 0x00008800ff047b82 */ /* 0x000e660000000a00 */
[----:B------:R-:W-:-:S04]  /*0310*/  FSETP.GT.AND P3, PT, R10, 8.50705917302346158658e+37, PT ;  /* 0x7e8000000a00780b */ /* 0x000fc80003f64000 */
[----:B------:R-:W-:-:S09]  /*0320*/  FSEL R3, R3, 1, P3 ;  /* 0x3f80000003037808 */ /* 0x000fd20001800000 */
[----:B------:R-:W-:-:S06]  /*0330*/  @P3 FMUL R10, R10, 0.25 ;  /* 0x3e8000000a0a3820 */ /* 0x000fcc0000400000 */
[----:B------:R-:W2:Y:S02]  /*0340*/  MUFU.RCP R10, R10 ;  /* 0x0000000a000a7308 */ /* 0x000ea40000001000 */
[----:B--2---:R-:W-:Y:S01]  /*0350*/  FMUL R6, R10, R3 ;  /* 0x000000030a067220 */ /* 0x004fe20000400000 */
[----:B-1----:R-:W-:-:S04]  /*0360*/  IMAD.WIDE R2, R0, 0x4, R4 ;  /* 0x0000000400027825 */ /* 0x002fc800078e0204 */
[----:B------:R-:W-:Y:S01]  /*0370*/  @P1 FMUL R7, R9, R6 ;  /* 0x0000000609071220 */ /* 0x000fe20000400000 */
[----:B------:R-:W-:Y:S06]  /*0380*/  @P0 EXIT ;  /* 0x000000000000094d */ /* 0x000fec0003800000 */
[----:B------:R-:W-:Y:S01]  /*0390*/  STG.E desc[UR4][R2.64], R7 ;  /* 0x0000000702007986 */ /* 0x000fe2000c101904 */
[----:B------:R-:W-:Y:S05]  /*03a0*/  EXIT ;  /* 0x000000000000794d */ /* 0x000fea0003800000 */
.L_x_0:
[----:B------:R-:W-:-:S00]  /*03b0*/  BRA `(.L_x_0) ;  /* 0xfffffffc00fc7947 */ /* 0x000fc0000383ffff */
[----:B------:R-:W-:-:S00]  /*03c0*/  NOP ;  /* 0x0000000000007918 */ /* 0x000fc00000000000 */
        /* <DEDUP_REMOVED lines=11> */
.L_x_1:


//--------------------- .nv.constant0.triton_poi_fused_cat_2 --------------------------
	.section	.nv.constant0.triton_poi_fused_cat_2,"a",@progbits
	.sectionflags	@""
	.align	4
.nv.constant0.triton_poi_fused_cat_2:
	.zero		556
